	.headerflags	@"EF_CUDA_TEXMODE_UNIFIED EF_CUDA_64BIT_ADDRESS EF_CUDA_ACCELERATORS EF_CUDA_SM90 EF_CUDA_VIRTUAL_SM(EF_CUDA_SM90)"
	.elftype	@"ET_EXEC"


//--------------------- .nv.info                  --------------------------
	.section	.nv.info,"",@"SHT_CUDA_INFO"
	.align	4


	//----- nvinfo : EIATTR_REGCOUNT
	.align		4
        /*0000*/ 	.byte	0x04, 0x2f
        /*0002*/ 	.short	(.L_3 - .L_2)
	.align		4
.L_2:
        /*0004*/ 	.word	index@(triton_poi_fused__native_batch_norm_legit_no_training_hardtanh_9)
        /*0008*/ 	.word	0x00000012


	//----- nvinfo : EIATTR_MIN_STACK_SIZE
	.align		4
.L_3:
        /*000c*/ 	.byte	0x04, 0x12
        /*000e*/ 	.short	(.L_5 - .L_4)
	.align		4
.L_4:
        /*0010*/ 	.word	index@(triton_poi_fused__native_batch_norm_legit_no_training_hardtanh_9)
        /*0014*/ 	.word	0x00000000


	//----- nvinfo : EIATTR_FRAME_SIZE
	.align		4
.L_5:
        /*0018*/ 	.byte	0x04, 0x11
        /*001a*/ 	.short	(.L_7 - .L_6)
	.align		4
.L_6:
        /*001c*/ 	.word	index@(triton_poi_fused__native_batch_norm_legit_no_training_hardtanh_9)
        /*0020*/ 	.word	0x00000000


	//----- nvinfo : EIATTR_MIN_STACK_SIZE
	.align		4
.L_7:
        /*0024*/ 	.byte	0x04, 0x12
        /*0026*/ 	.short	(.L_9 - .L_8)
	.align		4
.L_8:
        /*0028*/ 	.word	index@(triton_poi_fused__native_batch_norm_legit_no_training_hardtanh_9)
        /*002c*/ 	.word	0x00000000
.L_9:


//--------------------- .nv.info.triton_poi_fused__native_batch_norm_legit_no_training_hardtanh_9 --------------------------
	.section	.nv.info.triton_poi_fused__native_batch_norm_legit_no_training_hardtanh_9,"",@"SHT_CUDA_INFO"
	.sectionflags	@""
	.align	4


	//----- nvinfo : EIATTR_CUDA_API_VERSION
	.align		4
        /*0000*/ 	.byte	0x04, 0x37
        /*0002*/ 	.short	(.L_11 - .L_10)
.L_10:
        /*0004*/ 	.word	0x0000007c


	//----- nvinfo : EIATTR_KPARAM_INFO
	.align		4
.L_11:
        /*0008*/ 	.byte	0x04, 0x17
        /*000a*/ 	.short	(.L_13 - .L_12)
.L_12:
        /*000c*/ 	.word	0x00000000
        /*0010*/ 	.short	0x0006
        /*0012*/ 	.short	0x0030
        /*0014*/ 	.byte	0x00, 0xf0, 0x11, 0x00


	//----- nvinfo : EIATTR_KPARAM_INFO
	.align		4
.L_13:
        /*0018*/ 	.byte	0x04, 0x17
        /*001a*/ 	.short	(.L_15 - .L_14)
.L_14:
        /*001c*/ 	.word	0x00000000
        /*0020*/ 	.short	0x0005
        /*0022*/ 	.short	0x0028
        /*0024*/ 	.byte	0x00, 0xf4, 0x21, 0x00


	//----- nvinfo : EIATTR_KPARAM_INFO
	.align		4
.L_15:
        /*0028*/ 	.byte	0x04, 0x17
        /*002a*/ 	.short	(.L_17 - .L_16)
.L_16:
        /*002c*/ 	.word	0x00000000
        /*0030*/ 	.short	0x0004
        /*0032*/ 	.short	0x0020
        /*0034*/ 	.byte	0x00, 0xf4, 0x21, 0x00


	//----- nvinfo : EIATTR_KPARAM_INFO
	.align		4
.L_17:
        /*0038*/ 	.byte	0x04, 0x17
        /*003a*/ 	.short	(.L_19 - .L_18)
.L_18:
        /*003c*/ 	.word	0x00000000
        /*0040*/ 	.short	0x0003
        /*0042*/ 	.short	0x0018
        /*0044*/ 	.byte	0x00, 0xf4, 0x21, 0x00


	//----- nvinfo : EIATTR_KPARAM_INFO
	.align		4
.L_19:
        /*0048*/ 	.byte	0x04, 0x17
        /*004a*/ 	.short	(.L_21 - .L_20)
.L_20:
        /*004c*/ 	.word	0x00000000
        /*0050*/ 	.short	0x0002
        /*0052*/ 	.short	0x0010
        /*0054*/ 	.byte	0x00, 0xf4, 0x21, 0x00


	//----- nvinfo : EIATTR_KPARAM_INFO
	.align		4
.L_21:
        /*0058*/ 	.byte	0x04, 0x17
        /*005a*/ 	.short	(.L_23 - .L_22)
.L_22:
        /*005c*/ 	.word	0x00000000
        /*0060*/ 	.short	0x0001
        /*0062*/ 	.short	0x0008
        /*0064*/ 	.byte	0x00, 0xf4, 0x21, 0x00


	//----- nvinfo : EIATTR_KPARAM_INFO
	.align		4
.L_23:
        /*0068*/ 	.byte	0x04, 0x17
        /*006a*/ 	.short	(.L_25 - .L_24)
.L_24:
        /*006c*/ 	.word	0x00000000
        /*0070*/ 	.short	0x0000
        /*0072*/ 	.short	0x0000
        /*0074*/ 	.byte	0x00, 0xf4, 0x21, 0x00


	//----- nvinfo : EIATTR_SPARSE_MMA_MASK
	.align		4
.L_25:
        /*0078*/ 	.byte	0x03, 0x50
        /*007a*/ 	.short	0x0000


	//----- nvinfo : EIATTR_MAXREG_COUNT
	.align		4
        /*007c*/ 	.byte	0x03, 0x1b
        /*007e*/ 	.short	0x00ff


	//----- nvinfo : EIATTR_EXIT_INSTR_OFFSETS
	.align		4
        /*0080*/ 	.byte	0x04, 0x1c
        /*0082*/ 	.short	(.L_27 - .L_26)


	//   ....[0]....
.L_26:
        /*0084*/ 	.word	0x00000320


	//   ....[1]....
        /*0088*/ 	.word	0x00000340


	//----- nvinfo : EIATTR_REQNTID
	.align		4
.L_27:
        /*008c*/ 	.byte	0x04, 0x10
        /*008e*/ 	.short	(.L_29 - .L_28)
.L_28:
        /*0090*/ 	.word	0x00000080
        /*0094*/ 	.word	0x00000001
        /*0098*/ 	.word	0x00000001


	//----- nvinfo : EIATTR_CBANK_PARAM_SIZE
	.align		4
.L_29:
        /*009c*/ 	.byte	0x03, 0x19
        /*009e*/ 	.short	0x0034


	//----- nvinfo : EIATTR_PARAM_CBANK
	.align		4
        /*00a0*/ 	.byte	0x04, 0x0a
        /*00a2*/ 	.short	(.L_31 - .L_30)
	.align		4
.L_30:
        /*00a4*/ 	.word	index@(.nv.constant0.triton_poi_fused__native_batch_norm_legit_no_training_hardtanh_9)
        /*00a8*/ 	.short	0x0210
        /*00aa*/ 	.short	0x0034


	//----- nvinfo : EIATTR_SW_WAR
	.align		4
.L_31:
        /*00ac*/ 	.byte	0x04, 0x36
        /*00ae*/ 	.short	(.L_33 - .L_32)
.L_32:
        /*00b0*/ 	.word	0x00000008
.L_33:


//--------------------- .nv.callgraph             --------------------------
	.section	.nv.callgraph,"",@"SHT_CUDA_CALLGRAPH"
	.align	4
	.sectionentsize	8
	.align		4
        /*0000*/ 	.word	0x00000000
	.align		4
        /*0004*/ 	.word	0xffffffff
	.align		4
        /*0008*/ 	.word	0x00000000
	.align		4
        /*000c*/ 	.word	0xfffffffe
	.align		4
        /*0010*/ 	.word	0x00000000
	.align		4
        /*0014*/ 	.word	0xfffffffd
	.align		4
        /*0018*/ 	.word	0x00000000
	.align		4
        /*001c*/ 	.word	0xfffffffc


//--------------------- .nv.constant4             --------------------------
	.section	.nv.constant4,"a",@progbits
	.align	8
	.align		8
.nv.constant4:
        /*0000*/ 	.dword	_$_str
	.align		8
        /*0008*/ 	.dword	_$_str_$_2


//--------------------- .text.triton_poi_fused__native_batch_norm_legit_no_training_hardtanh_9 --------------------------
	.section	.text.triton_poi_fused__native_batch_norm_legit_no_training_hardtanh_9,"ax",@progbits
	.align	128
        .global         triton_poi_fused__native_batch_norm_legit_no_training_hardtanh_9
        .type           triton_poi_fused__native_batch_norm_legit_no_training_hardtanh_9,@function
        .size           triton_poi_fused__native_batch_norm_legit_no_training_hardtanh_9,(.L_x_1 - triton_poi_fused__native_batch_norm_legit_no_training_hardtanh_9)
        .other          triton_poi_fused__native_batch_norm_legit_no_training_hardtanh_9,@"STO_CUDA_ENTRY STV_DEFAULT"
triton_poi_fused__native_batch_norm_legit_no_training_hardtanh_9:
.text.triton_poi_fused__native_batch_norm_legit_no_training_hardtanh_9:
[----:B------:R-:W0:Y:S01]  /*0000*/  LDC R1, c[0x0][0x28] ;  /* 0x00000a00ff017b82 */ /* 0x000e220000000800 */
[----:B------:R-:W1:Y:S07]  /*0010*/  S2R R0, SR_TID.X ;  /* 0x0000000000007919 */ /* 0x000e6e0000002100 */
[----:B------:R-:W2:Y:S01]  /*0020*/  LDC.64 R6, c[0x0][0x220] ;  /* 0x00008800ff067b82 */ /* 0x000ea20000000a00 */
[----:B------:R-:W-:Y:S01]  /*0030*/  CS2R R14, SRZ ;  /* 0x00000000000e7805 */ /* 0x000fe2000001ff00 */
[----:B------:R-:W-:Y:S01]  /*0040*/  ULDC.64 UR4, c[0x0][0x208] ;  /* 0x0000820000047ab9 */ /* 0x000fe20000000a00 */
[----:B------:R-:W3:Y:S05]  /*0050*/  S2R R3, SR_CTAID.X ;  /* 0x0000000000037919 */ /* 0x000eea0000002500 */
[----:B------:R-:W4:Y:S08]  /*0060*/  LDC.64 R4, c[0x0][0x218] ;  /* 0x00008600ff047b82 */ /* 0x000f300000000a00 */
[----:B------:R-:W5:Y:S08]  /*0070*/  LDC.64 R8, c[0x0][0x228] ;  /* 0x00008a00ff087b82 */ /* 0x000f700000000a00 */
[----:B------:R-:W5:Y:S01]  /*0080*/  LDC.64 R10, c[0x0][0x230] ;  /* 0x00008c00ff0a7b82 */ /* 0x000f620000000a00 */
[----:B-1----:R-:W-:-:S04]  /*0090*/  LOP3.LUT R0, R0, 0x7f, RZ, 0xc0, !PT ;  /* 0x0000007f00007812 */ /* 0x002fc800078ec0ff */
[----:B---3--:R-:W-:-:S04]  /*00a0*/  LEA R0, R3, R0, 0x7 ;  /* 0x0000000003007211 */ /* 0x008fc800078e38ff */
[C---:B------:R-:W-:Y:S01]  /*00b0*/  ISETP.GE.AND P0, PT, R0.reuse, 0x600, PT ;  /* 0x000006000000780c */ /* 0x040fe20003f06270 */
[----:B------:R-:W-:-:S05]  /*00c0*/  IMAD.HI R2, R0, 0x2aaaaaab, RZ ;  /* 0x2aaaaaab00027827 */ /* 0x000fca00078e02ff */
[----:B------:R-:W-:-:S04]  /*00d0*/  SHF.R.U32.HI R3, RZ, 0x1f, R2 ;  /* 0x0000001fff037819 */ /* 0x000fc80000011602 */
[----:B------:R-:W-:-:S05]  /*00e0*/  LEA.HI R3, R2, R3, RZ, 0x1a ;  /* 0x0000000302037211 */ /* 0x000fca00078fd0ff */
[----:B------:R-:W-:Y:S02]  /*00f0*/  IMAD R13, R3, -0x180, R0 ;  /* 0xfffffe80030d7824 */ /* 0x000fe400078e0200 */
[----:B------:R-:W1:Y:S02]  /*0100*/  LDC.64 R2, c[0x0][0x210] ;  /* 0x00008400ff027b82 */ /* 0x000e640000000a00 */
[----:B--2---:R-:W-:-:S05]  /*0110*/  IMAD.WIDE R6, R13, 0x4, R6 ;  /* 0x000000040d067825 */ /* 0x004fca00078e0206 */
[----:B------:R5:W2:Y:S01]  /*0120*/  @!P0 LDG.E.EL R14, desc[UR4][R6.64] ;  /* 0x00000004060e8981 */ /* 0x000aa2000c2e1900 */
[----:B------:R-:W-:Y:S01]  /*0130*/  HFMA2.MMA R12, -RZ, RZ, 0, 0 ;  /* 0x00000000ff0c7435 */ /* 0x000fe200000001ff */
[----:B----4-:R-:W-:-:S05]  /*0140*/  IMAD.WIDE R4, R13, 0x4, R4 ;  /* 0x000000040d047825 */ /* 0x010fca00078e0204 */
[----:B------:R-:W3:Y:S01]  /*0150*/  @!P0 LDG.E.EL R15, desc[UR4][R4.64] ;  /* 0x00000004040f8981 */ /* 0x000ee2000c2e1900 */
[----:B-----5:R-:W-:-:S04]  /*0160*/  IMAD.WIDE R6, R13, 0x4, R8 ;  /* 0x000000040d067825 */ /* 0x020fc800078e0208 */
[----:B-1----:R-:W-:-:S04]  /*0170*/  IMAD.WIDE R2, R0, 0x4, R2 ;  /* 0x0000000400027825 */ /* 0x002fc800078e0202 */
[----:B0-----:R-:W-:Y:S01]  /*0180*/  IMAD.WIDE R8, R13, 0x4, R10 ;  /* 0x000000040d087825 */ /* 0x001fe200078e020a */
[----:B------:R0:W3:Y:S01]  /*0190*/  @!P0 LDG.E R12, desc[UR4][R2.64] ;  /* 0x00000004020c8981 */ /* 0x0000e2000c1e1900 */
[----:B------:R-:W-:-:S06]  /*01a0*/  CS2R R10, SRZ ;  /* 0x00000000000a7805 */ /* 0x000fcc000001ff00 */
[----:B------:R-:W4:Y:S04]  /*01b0*/  @!P0 LDG.E.EL R10, desc[UR4][R6.64] ;  /* 0x00000004060a8981 */ /* 0x000f28000c2e1900 */
[----:B------:R-:W4:Y:S01]  /*01c0*/  @!P0 LDG.E.EL R11, desc[UR4][R8.64] ;  /* 0x00000004080b8981 */ /* 0x000f22000c2e1900 */
[----:B0-----:R-:W-:Y:S01]  /*01d0*/  MOV R2, 0x3e800000 ;  /* 0x3e80000000027802 */ /* 0x001fe20000000f00 */
[----:B--2---:R-:W-:-:S04]  /*01e0*/  FADD R14, R14, 9.9999997473787516356e-06 ;  /* 0x3727c5ac0e0e7421 */ /* 0x004fc80000000000 */
[----:B------:R-:W0:Y:S02]  /*01f0*/  MUFU.SQRT R13, R14 ;  /* 0x0000000e000d7308 */ /* 0x000e240000002000 */
[C---:B0-----:R-:W-:Y:S02]  /*0200*/  FSETP.GT.AND P1, PT, R13.reuse, 8.50705917302346158658e+37, PT ;  /* 0x7e8000000d00780b */ /* 0x041fe40003f24000 */
[----:B------:R-:W-:-:S11]  /*0210*/  FSETP.GEU.AND P2, PT, R13, 1.175494350822287508e-38, PT ;  /* 0x008000000d00780b */ /* 0x000fd60003f4e000 */
[----:B------:R-:W-:-:S04]  /*0220*/  @P1 FMUL R13, R13, 0.25 ;  /* 0x3e8000000d0d1820 */ /* 0x000fc80000400000 */
[----:B------:R-:W-:-:S06]  /*0230*/  @!P2 FMUL R13, R13, 16777216 ;  /* 0x4b8000000d0da820 */ /* 0x000fcc0000400000 */
[----:B------:R-:W0:Y:S01]  /*0240*/  MUFU.RCP R13, R13 ;  /* 0x0000000d000d7308 */ /* 0x000e220000001000 */
[----:B------:R-:W-:Y:S01]  /*0250*/  FSEL R2, R2, 1, P1 ;  /* 0x3f80000002027808 */ /* 0x000fe20000800000 */
[----:B---3--:R-:W-:-:S04]  /*0260*/  FADD R12, -R15, R12 ;  /* 0x0000000c0f0c7221 */ /* 0x008fc80000000100 */
[----:B------:R-:W-:-:S04]  /*0270*/  @!P2 FMUL R2, R2, 16777216 ;  /* 0x4b8000000202a820 */ /* 0x000fc80000400000 */
[----:B0-----:R-:W-:-:S04]  /*0280*/  FMUL R3, R13, R2 ;  /* 0x000000020d037220 */ /* 0x001fc80000400000 */
[----:B------:R-:W-:Y:S02]  /*0290*/  FMUL R12, R12, R3 ;  /* 0x000000030c0c7220 */ /* 0x000fe40000400000 */
[----:B------:R-:W0:Y:S02]  /*02a0*/  LDC.64 R2, c[0x0][0x238] ;  /* 0x00008e00ff027b82 */ /* 0x000e240000000a00 */
[----:B----4-:R-:W-:-:S05]  /*02b0*/  FFMA R10, R12, R10, R11 ;  /* 0x0000000a0c0a7223 */ /* 0x010fca000000000b */
[----:B------:R-:W-:-:S04]  /*02c0*/  FSETP.GTU.AND P1, PT, R10, RZ, PT ;  /* 0x000000ff0a00720b */ /* 0x000fc80003f2c000 */
[----:B------:R-:W-:-:S04]  /*02d0*/  FSEL R5, R10, RZ, P1 ;  /* 0x000000ff0a057208 */ /* 0x000fc80000800000 */
[C---:B------:R-:W-:Y:S02]  /*02e0*/  FSETP.GEU.AND P2, PT, R5.reuse, 6, PT ;  /* 0x40c000000500780b */ /* 0x040fe40003f4e000 */
[----:B------:R-:W-:Y:S01]  /*02f0*/  FSETP.NAN.AND P1, PT, R5, R5, PT ;  /* 0x000000050500720b */ /* 0x000fe20003f28000 */
[----:B0-----:R-:W-:-:S10]  /*0300*/  IMAD.WIDE R2, R0, 0x4, R2 ;  /* 0x0000000400027825 */ /* 0x001fd400078e0202 */
[----:B------:R-:W-:Y:S01]  /*0310*/  @P2 SEL R5, R5, 0x40c00000, P1 ;  /* 0x40c0000005052807 */ /* 0x000fe20000800000 */
[----:B------:R-:W-:Y:S06]  /*0320*/  @P0 EXIT ;  /* 0x000000000000094d */ /* 0x000fec0003800000 */
[----:B------:R-:W-:Y:S01]  /*0330*/  STG.E desc[UR4][R2.64], R5 ;  /* 0x0000000502007986 */ /* 0x000fe2000c101904 */
[----:B------:R-:W-:Y:S05]  /*0340*/  EXIT ;  /* 0x000000000000794d */ /* 0x000fea0003800000 */
.L_x_0:
[----:B------:R-:W-:-:S00]  /*0350*/  BRA `(.L_x_0) ;  /* 0xfffffffc00fc7947 */ /* 0x000fc0000383ffff */
[----:B------:R-:W-:-:S00]  /*0360*/  NOP ;  /* 0x0000000000007918 */ /* 0x000fc00000000000 */
        /* <DEDUP_REMOVED lines=9> */
.L_x_1:


//--------------------- .nv.global.init           --------------------------
	.section	.nv.global.init,"aw",@progbits
.nv.global.init:
	.type		_$_str,@object
	.size		_$_str,(_$_str_$_2 - _$_str)
_$_str:
        /*0000*/ 	.byte	0x5f, 0x5f, 0x43, 0x55, 0x44, 0x41, 0x5f, 0x46, 0x54, 0x5a, 0x00
	.type		_$_str_$_2,@object
	.size		_$_str_$_2,(.L_1 - _$_str_$_2)
_$_str_$_2:
        /*000b*/ 	.byte	0x5f, 0x5f, 0x43, 0x55, 0x44, 0x41, 0x5f, 0x50, 0x52, 0x45, 0x43, 0x5f, 0x53, 0x51, 0x52, 0x54
        /*001b*/ 	.byte	0x00
.L_1:


//--------------------- .nv.constant0.triton_poi_fused__native_batch_norm_legit_no_training_hardtanh_9 --------------------------
	.section	.nv.constant0.triton_poi_fused__native_batch_norm_legit_no_training_hardtanh_9,"a",@progbits
	.sectionflags	@""
	.align	4
.nv.constant0.triton_poi_fused__native_batch_norm_legit_no_training_hardtanh_9:
	.zero		580
